	.headerflags	@"EF_CUDA_TEXMODE_UNIFIED EF_CUDA_64BIT_ADDRESS EF_CUDA_ACCELERATORS EF_CUDA_SM90 EF_CUDA_VIRTUAL_SM(EF_CUDA_SM90)"
	.elftype	@"ET_EXEC"


//--------------------- .nv.info                  --------------------------
	.section	.nv.info,"",@"SHT_CUDA_INFO"
	.align	4


	//----- nvinfo : EIATTR_REGCOUNT
	.align		4
        /*0000*/ 	.byte	0x04, 0x2f
        /*0002*/ 	.short	(.L_3 - .L_2)
	.align		4
.L_2:
        /*0004*/ 	.word	index@(triton_poi_fused__native_batch_norm_legit_no_training_leaky_relu_0)
        /*0008*/ 	.word	0x00000012


	//----- nvinfo : EIATTR_MIN_STACK_SIZE
	.align		4
.L_3:
        /*000c*/ 	.byte	0x04, 0x12
        /*000e*/ 	.short	(.L_5 - .L_4)
	.align		4
.L_4:
        /*0010*/ 	.word	index@(triton_poi_fused__native_batch_norm_legit_no_training_leaky_relu_0)
        /*0014*/ 	.word	0x00000000


	//----- nvinfo : EIATTR_FRAME_SIZE
	.align		4
.L_5:
        /*0018*/ 	.byte	0x04, 0x11
        /*001a*/ 	.short	(.L_7 - .L_6)
	.align		4
.L_6:
        /*001c*/ 	.word	index@(triton_poi_fused__native_batch_norm_legit_no_training_leaky_relu_0)
        /*0020*/ 	.word	0x00000000


	//----- nvinfo : EIATTR_MIN_STACK_SIZE
	.align		4
.L_7:
        /*0024*/ 	.byte	0x04, 0x12
        /*0026*/ 	.short	(.L_9 - .L_8)
	.align		4
.L_8:
        /*0028*/ 	.word	index@(triton_poi_fused__native_batch_norm_legit_no_training_leaky_relu_0)
        /*002c*/ 	.word	0x00000000
.L_9:


//--------------------- .nv.info.triton_poi_fused__native_batch_norm_legit_no_training_leaky_relu_0 --------------------------
	.section	.nv.info.triton_poi_fused__native_batch_norm_legit_no_training_leaky_relu_0,"",@"SHT_CUDA_INFO"
	.sectionflags	@""
	.align	4


	//----- nvinfo : EIATTR_CUDA_API_VERSION
	.align		4
        /*0000*/ 	.byte	0x04, 0x37
        /*0002*/ 	.short	(.L_11 - .L_10)
.L_10:
        /*0004*/ 	.word	0x0000007c


	//----- nvinfo : EIATTR_KPARAM_INFO
	.align		4
.L_11:
        /*0008*/ 	.byte	0x04, 0x17
        /*000a*/ 	.short	(.L_13 - .L_12)
.L_12:
        /*000c*/ 	.word	0x00000000
        /*0010*/ 	.short	0x0006
        /*0012*/ 	.short	0x0030
        /*0014*/ 	.byte	0x00, 0xf0, 0x11, 0x00


	//----- nvinfo : EIATTR_KPARAM_INFO
	.align		4
.L_13:
        /*0018*/ 	.byte	0x04, 0x17
        /*001a*/ 	.short	(.L_15 - .L_14)
.L_14:
        /*001c*/ 	.word	0x00000000
        /*0020*/ 	.short	0x0005
        /*0022*/ 	.short	0x0028
        /*0024*/ 	.byte	0x00, 0xf4, 0x21, 0x00


	//----- nvinfo : EIATTR_KPARAM_INFO
	.align		4
.L_15:
        /*0028*/ 	.byte	0x04, 0x17
        /*002a*/ 	.short	(.L_17 - .L_16)
.L_16:
        /*002c*/ 	.word	0x00000000
        /*0030*/ 	.short	0x0004
        /*0032*/ 	.short	0x0020
        /*0034*/ 	.byte	0x00, 0xf4, 0x21, 0x00


	//----- nvinfo : EIATTR_KPARAM_INFO
	.align		4
.L_17:
        /*0038*/ 	.byte	0x04, 0x17
        /*003a*/ 	.short	(.L_19 - .L_18)
.L_18:
        /*003c*/ 	.word	0x00000000
        /*0040*/ 	.short	0x0003
        /*0042*/ 	.short	0x0018
        /*0044*/ 	.byte	0x00, 0xf4, 0x21, 0x00


	//----- nvinfo : EIATTR_KPARAM_INFO
	.align		4
.L_19:
        /*0048*/ 	.byte	0x04, 0x17
        /*004a*/ 	.short	(.L_21 - .L_20)
.L_20:
        /*004c*/ 	.word	0x00000000
        /*0050*/ 	.short	0x0002
        /*0052*/ 	.short	0x0010
        /*0054*/ 	.byte	0x00, 0xf4, 0x21, 0x00


	//----- nvinfo : EIATTR_KPARAM_INFO
	.align		4
.L_21:
        /*0058*/ 	.byte	0x04, 0x17
        /*005a*/ 	.short	(.L_23 - .L_22)
.L_22:
        /*005c*/ 	.word	0x00000000
        /*0060*/ 	.short	0x0001
        /*0062*/ 	.short	0x0008
        /*0064*/ 	.byte	0x00, 0xf4, 0x21, 0x00


	//----- nvinfo : EIATTR_KPARAM_INFO
	.align		4
.L_23:
        /*0068*/ 	.byte	0x04, 0x17
        /*006a*/ 	.short	(.L_25 - .L_24)
.L_24:
        /*006c*/ 	.word	0x00000000
        /*0070*/ 	.short	0x0000
        /*0072*/ 	.short	0x0000
        /*0074*/ 	.byte	0x00, 0xf4, 0x21, 0x00


	//----- nvinfo : EIATTR_SPARSE_MMA_MASK
	.align		4
.L_25:
        /*0078*/ 	.byte	0x03, 0x50
        /*007a*/ 	.short	0x0000


	//----- nvinfo : EIATTR_MAXREG_COUNT
	.align		4
        /*007c*/ 	.byte	0x03, 0x1b
        /*007e*/ 	.short	0x00ff


	//----- nvinfo : EIATTR_EXIT_INSTR_OFFSETS
	.align		4
        /*0080*/ 	.byte	0x04, 0x1c
        /*0082*/ 	.short	(.L_27 - .L_26)


	//   ....[0]....
.L_26:
        /*0084*/ 	.word	0x00000320


	//   ....[1]....
        /*0088*/ 	.word	0x00000340


	//----- nvinfo : EIATTR_REQNTID
	.align		4
.L_27:
        /*008c*/ 	.byte	0x04, 0x10
        /*008e*/ 	.short	(.L_29 - .L_28)
.L_28:
        /*0090*/ 	.word	0x00000080
        /*0094*/ 	.word	0x00000001
        /*0098*/ 	.word	0x00000001


	//----- nvinfo : EIATTR_CBANK_PARAM_SIZE
	.align		4
.L_29:
        /*009c*/ 	.byte	0x03, 0x19
        /*009e*/ 	.short	0x0034


	//----- nvinfo : EIATTR_PARAM_CBANK
	.align		4
        /*00a0*/ 	.byte	0x04, 0x0a
        /*00a2*/ 	.short	(.L_31 - .L_30)
	.align		4
.L_30:
        /*00a4*/ 	.word	index@(.nv.constant0.triton_poi_fused__native_batch_norm_legit_no_training_leaky_relu_0)
        /*00a8*/ 	.short	0x0210
        /*00aa*/ 	.short	0x0034


	//----- nvinfo : EIATTR_SW_WAR
	.align		4
.L_31:
        /*00ac*/ 	.byte	0x04, 0x36
        /*00ae*/ 	.short	(.L_33 - .L_32)
.L_32:
        /*00b0*/ 	.word	0x00000008
.L_33:


//--------------------- .nv.callgraph             --------------------------
	.section	.nv.callgraph,"",@"SHT_CUDA_CALLGRAPH"
	.align	4
	.sectionentsize	8
	.align		4
        /*0000*/ 	.word	0x00000000
	.align		4
        /*0004*/ 	.word	0xffffffff
	.align		4
        /*0008*/ 	.word	0x00000000
	.align		4
        /*000c*/ 	.word	0xfffffffe
	.align		4
        /*0010*/ 	.word	0x00000000
	.align		4
        /*0014*/ 	.word	0xfffffffd
	.align		4
        /*0018*/ 	.word	0x00000000
	.align		4
        /*001c*/ 	.word	0xfffffffc


//--------------------- .nv.constant4             --------------------------
	.section	.nv.constant4,"a",@progbits
	.align	8
	.align		8
.nv.constant4:
        /*0000*/ 	.dword	_$_str
	.align		8
        /*0008*/ 	.dword	_$_str_$_2


//--------------------- .text.triton_poi_fused__native_batch_norm_legit_no_training_leaky_relu_0 --------------------------
	.section	.text.triton_poi_fused__native_batch_norm_legit_no_training_leaky_relu_0,"ax",@progbits
	.align	128
        .global         triton_poi_fused__native_batch_norm_legit_no_training_leaky_relu_0
        .type           triton_poi_fused__native_batch_norm_legit_no_training_leaky_relu_0,@function
        .size           triton_poi_fused__native_batch_norm_legit_no_training_leaky_relu_0,(.L_x_1 - triton_poi_fused__native_batch_norm_legit_no_training_leaky_relu_0)
        .other          triton_poi_fused__native_batch_norm_legit_no_training_leaky_relu_0,@"STO_CUDA_ENTRY STV_DEFAULT"
triton_poi_fused__native_batch_norm_legit_no_training_leaky_relu_0:
.text.triton_poi_fused__native_batch_norm_legit_no_training_leaky_relu_0:
[----:B------:R-:W0:Y:S01]  /*0000*/  LDC R1, c[0x0][0x28] ;  /* 0x00000a00ff017b82 */ /* 0x000e220000000800 */
[----:B------:R-:W1:Y:S07]  /*0010*/  S2R R0, SR_TID.X ;  /* 0x0000000000007919 */ /* 0x000e6e0000002100 */
[----:B------:R-:W2:Y:S01]  /*0020*/  LDC.64 R6, c[0x0][0x228] ;  /* 0x00008a00ff067b82 */ /* 0x000ea20000000a00 */
[----:B------:R-:W-:Y:S01]  /*0030*/  CS2R R14, SRZ ;  /* 0x00000000000e7805 */ /* 0x000fe2000001ff00 */
[----:B------:R-:W-:Y:S01]  /*0040*/  ULDC.64 UR4, c[0x0][0x208] ;  /* 0x0000820000047ab9 */ /* 0x000fe20000000a00 */
[----:B------:R-:W3:Y:S05]  /*0050*/  S2R R3, SR_CTAID.X ;  /* 0x0000000000037919 */ /* 0x000eea0000002500 */
[----:B------:R-:W4:Y:S08]  /*0060*/  LDC.64 R4, c[0x0][0x220] ;  /* 0x00008800ff047b82 */ /* 0x000f300000000a00 */
[----:B------:R-:W5:Y:S08]  /*0070*/  LDC.64 R8, c[0x0][0x230] ;  /* 0x00008c00ff087b82 */ /* 0x000f700000000a00 */
[----:B------:R-:W5:Y:S01]  /*0080*/  LDC.64 R10, c[0x0][0x238] ;  /* 0x00008e00ff0a7b82 */ /* 0x000f620000000a00 */
[----:B-1----:R-:W-:-:S02]  /*0090*/  LOP3.LUT R0, R0, 0x7f, RZ, 0xc0, !PT ;  /* 0x0000007f00007812 */ /* 0x002fc400078ec0ff */
[----:B---3--:R-:W-:Y:S02]  /*00a0*/  SHF.R.S32.HI R2, RZ, 0x18, R3 ;  /* 0x00000018ff027819 */ /* 0x008fe40000011403 */
[----:B------:R-:W-:Y:S02]  /*00b0*/  LEA R0, R3, R0, 0x7 ;  /* 0x0000000003007211 */ /* 0x000fe400078e38ff */
[----:B------:R-:W-:Y:S02]  /*00c0*/  SGXT R3, R2, 0x1 ;  /* 0x000000010203781a */ /* 0x000fe40000000200 */
[----:B------:R-:W-:Y:S02]  /*00d0*/  ISETP.GE.AND P0, PT, R0, 0x80, PT ;  /* 0x000000800000780c */ /* 0x000fe40003f06270 */
[----:B------:R-:W-:-:S04]  /*00e0*/  LEA.HI R3, R3, R0, RZ, 0x4 ;  /* 0x0000000003037211 */ /* 0x000fc800078f20ff */
[----:B------:R-:W-:-:S04]  /*00f0*/  SHF.R.S32.HI R2, RZ, 0x4, R3 ;  /* 0x00000004ff027819 */ /* 0x000fc80000011403 */
[----:B------:R-:W-:-:S04]  /*0100*/  LEA.HI R3, R3, R2, RZ, 0x1 ;  /* 0x0000000203037211 */ /* 0x000fc800078f08ff */
[----:B------:R-:W-:-:S04]  /*0110*/  LOP3.LUT R3, R3, 0xfffffffe, RZ, 0xc0, !PT ;  /* 0xfffffffe03037812 */ /* 0x000fc800078ec0ff */
[----:B------:R-:W-:Y:S02]  /*0120*/  IADD3 R13, R2, -R3, RZ ;  /* 0x80000003020d7210 */ /* 0x000fe40007ffe0ff */
[----:B------:R-:W1:Y:S03]  /*0130*/  LDC.64 R2, c[0x0][0x218] ;  /* 0x00008600ff027b82 */ /* 0x000e660000000a00 */
[----:B--2---:R-:W-:-:S05]  /*0140*/  IMAD.WIDE R6, R13, 0x4, R6 ;  /* 0x000000040d067825 */ /* 0x004fca00078e0206 */
[----:B------:R5:W2:Y:S01]  /*0150*/  @!P0 LDG.E.EL R14, desc[UR4][R6.64] ;  /* 0x00000004060e8981 */ /* 0x000aa2000c2e1900 */
[----:B------:R-:W-:Y:S01]  /*0160*/  HFMA2.MMA R12, -RZ, RZ, 0, 0 ;  /* 0x00000000ff0c7435 */ /* 0x000fe200000001ff */
[----:B----4-:R-:W-:-:S05]  /*0170*/  IMAD.WIDE R4, R13, 0x4, R4 ;  /* 0x000000040d047825 */ /* 0x010fca00078e0204 */
[----:B------:R-:W3:Y:S01]  /*0180*/  @!P0 LDG.E.EL R15, desc[UR4][R4.64] ;  /* 0x00000004040f8981 */ /* 0x000ee2000c2e1900 */
[----:B-----5:R-:W-:-:S04]  /*0190*/  IMAD.WIDE R6, R13, 0x4, R8 ;  /* 0x000000040d067825 */ /* 0x020fc800078e0208 */
[----:B-1----:R-:W-:-:S04]  /*01a0*/  IMAD.WIDE R2, R0, 0x4, R2 ;  /* 0x0000000400027825 */ /* 0x002fc800078e0202 */
[----:B0-----:R-:W-:Y:S01]  /*01b0*/  IMAD.WIDE R8, R13, 0x4, R10 ;  /* 0x000000040d087825 */ /* 0x001fe200078e020a */
[----:B------:R0:W3:Y:S01]  /*01c0*/  @!P0 LDG.E R12, desc[UR4][R2.64] ;  /* 0x00000004020c8981 */ /* 0x0000e2000c1e1900 */
[----:B------:R-:W-:-:S06]  /*01d0*/  CS2R R10, SRZ ;  /* 0x00000000000a7805 */ /* 0x000fcc000001ff00 */
[----:B------:R-:W4:Y:S04]  /*01e0*/  @!P0 LDG.E.EL R10, desc[UR4][R6.64] ;  /* 0x00000004060a8981 */ /* 0x000f28000c2e1900 */
[----:B------:R-:W4:Y:S01]  /*01f0*/  @!P0 LDG.E.EL R11, desc[UR4][R8.64] ;  /* 0x00000004080b8981 */ /* 0x000f22000c2e1900 */
[----:B0-----:R-:W-:Y:S01]  /*0200*/  MOV R2, 0x3e800000 ;  /* 0x3e80000000027802 */ /* 0x001fe20000000f00 */
[----:B--2---:R-:W-:-:S04]  /*0210*/  FADD R14, R14, 0.0010000000474974513054 ;  /* 0x3a83126f0e0e7421 */ /* 0x004fc80000000000 */
[----:B------:R-:W0:Y:S02]  /*0220*/  MUFU.SQRT R13, R14 ;  /* 0x0000000e000d7308 */ /* 0x000e240000002000 */
[C---:B0-----:R-:W-:Y:S02]  /*0230*/  FSETP.GT.AND P1, PT, R13.reuse, 8.50705917302346158658e+37, PT ;  /* 0x7e8000000d00780b */ /* 0x041fe40003f24000 */
[----:B------:R-:W-:-:S11]  /*0240*/  FSETP.GEU.AND P2, PT, R13, 1.175494350822287508e-38, PT ;  /* 0x008000000d00780b */ /* 0x000fd60003f4e000 */
[----:B------:R-:W-:-:S04]  /*0250*/  @P1 FMUL R13, R13, 0.25 ;  /* 0x3e8000000d0d1820 */ /* 0x000fc80000400000 */
[----:B------:R-:W-:-:S06]  /*0260*/  @!P2 FMUL R13, R13, 16777216 ;  /* 0x4b8000000d0da820 */ /* 0x000fcc0000400000 */
[----:B------:R-:W0:Y:S01]  /*0270*/  MUFU.RCP R13, R13 ;  /* 0x0000000d000d7308 */ /* 0x000e220000001000 */
[----:B------:R-:W-:Y:S01]  /*0280*/  FSEL R2, R2, 1, P1 ;  /* 0x3f80000002027808 */ /* 0x000fe20000800000 */
[----:B---3--:R-:W-:-:S04]  /*0290*/  FADD R12, -R15, R12 ;  /* 0x0000000c0f0c7221 */ /* 0x008fc80000000100 */
[----:B------:R-:W-:-:S04]  /*02a0*/  @!P2 FMUL R2, R2, 16777216 ;  /* 0x4b8000000202a820 */ /* 0x000fc80000400000 */
[----:B0-----:R-:W-:Y:S02]  /*02b0*/  FMUL R5, R13, R2 ;  /* 0x000000020d057220 */ /* 0x001fe40000400000 */
[----:B------:R-:W0:Y:S02]  /*02c0*/  LDC.64 R2, c[0x0][0x210] ;  /* 0x00008400ff027b82 */ /* 0x000e240000000a00 */
[----:B------:R-:W-:-:S04]  /*02d0*/  FMUL R12, R12, R5 ;  /* 0x000000050c0c7220 */ /* 0x000fc80000400000 */
[----:B----4-:R-:W-:-:S05]  /*02e0*/  FFMA R11, R12, R10, R11 ;  /* 0x0000000a0c0b7223 */ /* 0x010fca000000000b */
[----:B------:R-:W-:Y:S01]  /*02f0*/  FSETP.GT.AND P1, PT, R11, RZ, PT ;  /* 0x000000ff0b00720b */ /* 0x000fe20003f24000 */
[----:B0-----:R-:W-:-:S12]  /*0300*/  IMAD.WIDE R2, R0, 0x4, R2 ;  /* 0x0000000400027825 */ /* 0x001fd800078e0202 */
[----:B------:R-:W-:Y:S01]  /*0310*/  @!P1 FMUL R11, R11, 0.10000000149011611938 ;  /* 0x3dcccccd0b0b9820 */ /* 0x000fe20000400000 */
[----:B------:R-:W-:Y:S06]  /*0320*/  @P0 EXIT ;  /* 0x000000000000094d */ /* 0x000fec0003800000 */
[----:B------:R-:W-:Y:S01]  /*0330*/  STG.E desc[UR4][R2.64], R11 ;  /* 0x0000000b02007986 */ /* 0x000fe2000c101904 */
[----:B------:R-:W-:Y:S05]  /*0340*/  EXIT ;  /* 0x000000000000794d */ /* 0x000fea0003800000 */
.L_x_0:
[----:B------:R-:W-:-:S00]  /*0350*/  BRA `(.L_x_0) ;  /* 0xfffffffc00fc7947 */ /* 0x000fc0000383ffff */
[----:B------:R-:W-:-:S00]  /*0360*/  NOP ;  /* 0x0000000000007918 */ /* 0x000fc00000000000 */
        /* <DEDUP_REMOVED lines=9> */
.L_x_1:


//--------------------- .nv.global.init           --------------------------
	.section	.nv.global.init,"aw",@progbits
.nv.global.init:
	.type		_$_str,@object
	.size		_$_str,(_$_str_$_2 - _$_str)
_$_str:
        /*0000*/ 	.byte	0x5f, 0x5f, 0x43, 0x55, 0x44, 0x41, 0x5f, 0x46, 0x54, 0x5a, 0x00
	.type		_$_str_$_2,@object
	.size		_$_str_$_2,(.L_1 - _$_str_$_2)
_$_str_$_2:
        /*000b*/ 	.byte	0x5f, 0x5f, 0x43, 0x55, 0x44, 0x41, 0x5f, 0x50, 0x52, 0x45, 0x43, 0x5f, 0x53, 0x51, 0x52, 0x54
        /*001b*/ 	.byte	0x00
.L_1:


//--------------------- .nv.constant0.triton_poi_fused__native_batch_norm_legit_no_training_leaky_relu_0 --------------------------
	.section	.nv.constant0.triton_poi_fused__native_batch_norm_legit_no_training_leaky_relu_0,"a",@progbits
	.sectionflags	@""
	.align	4
.nv.constant0.triton_poi_fused__native_batch_norm_legit_no_training_leaky_relu_0:
	.zero		580
